//
// Generated by NVIDIA NVVM Compiler
//
// Compiler Build ID: CL-36424714
// Cuda compilation tools, release 13.0, V13.0.88
// Based on NVVM 20.0.0
//

.version 9.0
.target sm_100
.address_size 64

	// .globl	_Z11copy_kernelPKfPfi

.visible .entry _Z11copy_kernelPKfPfi(
	.param .u64 .ptr .align 1 _Z11copy_kernelPKfPfi_param_0,
	.param .u64 .ptr .align 1 _Z11copy_kernelPKfPfi_param_1,
	.param .u32 _Z11copy_kernelPKfPfi_param_2
)
{
	.reg .pred 	%p<2>;
	.reg .b32 	%r<6>;
	.reg .b32 	%f<2>;
	.reg .b64 	%rd<8>;

	ld.param.u64 	%rd1, [_Z11copy_kernelPKfPfi_param_0];
	ld.param.u64 	%rd2, [_Z11copy_kernelPKfPfi_param_1];
	ld.param.u32 	%r2, [_Z11copy_kernelPKfPfi_param_2];
	mov.u32 	%r3, %ctaid.x;
	mov.u32 	%r4, %ntid.x;
	mov.u32 	%r5, %tid.x;
	mad.lo.s32 	%r1, %r3, %r4, %r5;
	setp.ge.s32 	%p1, %r1, %r2;
	@%p1 bra 	$L__BB0_2;
	cvta.to.global.u64 	%rd3, %rd1;
	cvta.to.global.u64 	%rd4, %rd2;
	mul.wide.s32 	%rd5, %r1, 4;
	add.s64 	%rd6, %rd3, %rd5;
	ld.global.f32 	%f1, [%rd6];
	add.s64 	%rd7, %rd4, %rd5;
	st.global.f32 	[%rd7], %f1;
$L__BB0_2:
	ret;

}


// ===== COMPILED SASS (sm_100) =====

	.target	sm_100

	.elftype	@"ET_EXEC"


//--------------------- .note.nv.tkinfo           --------------------------
	.section	.note.nv.tkinfo,"",@"SHT_NOTE"
	.sectionflags	@"SHF_NOTE_NV_TKINFO"
	.tkinfo
        /*0018*/ 	.word	0x00000002
        /*0030*/ 	.string	""
        /*0030*/ 	.string	"ptxas"
        /*0030*/ 	.string	"Cuda compilation tools, release 13.0, V13.0.88"
        /*0030*/ 	.string	"Build cuda_13.0.r13.0/compiler.36424714_0"
        /*0030*/ 	.string	"-arch sm_100 -m 64 "



//--------------------- .note.nv.cuinfo           --------------------------
	.section	.note.nv.cuinfo,"",@"SHT_NOTE"
	.sectionflags	@"SHF_NOTE_NV_CUINFO"
        /*0018*/ 	.short	0x0002
        /*001a*/ 	.short	0x0064
        /*001c*/ 	.short	0x0082
	.zero		2


//--------------------- .nv.info                  --------------------------
	.section	.nv.info,"",@"SHT_CUDA_INFO"
	.align	4


	//----- nvinfo : EIATTR_REGCOUNT
	.align		4
        /*0000*/ 	.byte	0x04, 0x2f
        /*0002*/ 	.short	(.L_1 - .L_0)
	.align		4
.L_0:
        /*0004*/ 	.word	index@(_Z11copy_kernelPKfPfi)
        /*0008*/ 	.word	0x0000000a


	//----- nvinfo : EIATTR_FRAME_SIZE
	.align		4
.L_1:
        /*000c*/ 	.byte	0x04, 0x11
        /*000e*/ 	.short	(.L_3 - .L_2)
	.align		4
.L_2:
        /*0010*/ 	.word	index@(_Z11copy_kernelPKfPfi)
        /*0014*/ 	.word	0x00000000


	//----- nvinfo : EIATTR_MIN_STACK_SIZE
	.align		4
.L_3:
        /*0018*/ 	.byte	0x04, 0x12
        /*001a*/ 	.short	(.L_5 - .L_4)
	.align		4
.L_4:
        /*001c*/ 	.word	index@(_Z11copy_kernelPKfPfi)
        /*0020*/ 	.word	0x00000000
.L_5:


//--------------------- .nv.compat                --------------------------
	.section	.nv.compat,"",@"SHT_CUDA_COMPAT_INFO"
	.align	4
        /*0000*/ 	.byte	0x02, 0x09, 0x00, 0x00, 0x02, 0x02, 0x01, 0x00, 0x02, 0x05, 0x05, 0x00, 0x03, 0x07, 0x01, 0x01
        /*0010*/ 	.byte	0x02, 0x03, 0x00, 0x00, 0x02, 0x06, 0x01, 0x00, 0x04, 0x0b, 0x08, 0x00, 0x09, 0x00, 0x00, 0x00
        /*0020*/ 	.byte	0x00, 0x00, 0x00, 0x00


//--------------------- .nv.info._Z11copy_kernelPKfPfi --------------------------
	.section	.nv.info._Z11copy_kernelPKfPfi,"",@"SHT_CUDA_INFO"
	.sectionflags	@""
	.align	4


	//----- nvinfo : EIATTR_CUDA_API_VERSION
	.align		4
        /*0000*/ 	.byte	0x04, 0x37
        /*0002*/ 	.short	(.L_7 - .L_6)
.L_6:
        /*0004*/ 	.word	0x00000082


	//----- nvinfo : EIATTR_KPARAM_INFO
	.align		4
.L_7:
        /*0008*/ 	.byte	0x04, 0x17
        /*000a*/ 	.short	(.L_9 - .L_8)
.L_8:
        /*000c*/ 	.word	0x00000000
        /*0010*/ 	.short	0x0002
        /*0012*/ 	.short	0x0010
        /*0014*/ 	.byte	0x00, 0xf0, 0x11, 0x00


	//----- nvinfo : EIATTR_KPARAM_INFO
	.align		4
.L_9:
        /*0018*/ 	.byte	0x04, 0x17
        /*001a*/ 	.short	(.L_11 - .L_10)
.L_10:
        /*001c*/ 	.word	0x00000000
        /*0020*/ 	.short	0x0001
        /*0022*/ 	.short	0x0008
        /*0024*/ 	.byte	0x00, 0xf5, 0x21, 0x00


	//----- nvinfo : EIATTR_KPARAM_INFO
	.align		4
.L_11:
        /*0028*/ 	.byte	0x04, 0x17
        /*002a*/ 	.short	(.L_13 - .L_12)
.L_12:
        /*002c*/ 	.word	0x00000000
        /*0030*/ 	.short	0x0000
        /*0032*/ 	.short	0x0000
        /*0034*/ 	.byte	0x00, 0xf5, 0x21, 0x00


	//----- nvinfo : EIATTR_SPARSE_MMA_MASK
	.align		4
.L_13:
        /*0038*/ 	.byte	0x03, 0x50
        /*003a*/ 	.short	0x0000


	//----- nvinfo : EIATTR_MAXREG_COUNT
	.align		4
        /*003c*/ 	.byte	0x03, 0x1b
        /*003e*/ 	.short	0x00ff


	//----- nvinfo : EIATTR_MERCURY_ISA_VERSION
	.align		4
        /*0040*/ 	.byte	0x03, 0x5f
        /*0042*/ 	.short	0x0101


	//----- nvinfo : EIATTR_VRC_CTA_INIT_COUNT
	.align		4
        /*0044*/ 	.byte	0x02, 0x4a
	.zero		1
	.zero		1


	//----- nvinfo : EIATTR_EXIT_INSTR_OFFSETS
	.align		4
        /*0048*/ 	.byte	0x04, 0x1c
        /*004a*/ 	.short	(.L_15 - .L_14)


	//   ....[0]....
.L_14:
        /*004c*/ 	.word	0x00000070


	//   ....[1]....
        /*0050*/ 	.word	0x000000f0


	//----- nvinfo : EIATTR_CBANK_PARAM_SIZE
	.align		4
.L_15:
        /*0054*/ 	.byte	0x03, 0x19
        /*0056*/ 	.short	0x0014


	//----- nvinfo : EIATTR_PARAM_CBANK
	.align		4
        /*0058*/ 	.byte	0x04, 0x0a
        /*005a*/ 	.short	(.L_17 - .L_16)
	.align		4
.L_16:
        /*005c*/ 	.word	index@(.nv.constant0._Z11copy_kernelPKfPfi)
        /*0060*/ 	.short	0x0380
        /*0062*/ 	.short	0x0014


	//----- nvinfo : EIATTR_SW_WAR
	.align		4
.L_17:
        /*0064*/ 	.byte	0x04, 0x36
        /*0066*/ 	.short	(.L_19 - .L_18)
.L_18:
        /*0068*/ 	.word	0x00000008
.L_19:


//--------------------- .nv.callgraph             --------------------------
	.section	.nv.callgraph,"",@"SHT_CUDA_CALLGRAPH"
	.align	4
	.sectionentsize	8
	.align		4
        /*0000*/ 	.word	0x00000000
	.align		4
        /*0004*/ 	.word	0xffffffff
	.align		4
        /*0008*/ 	.word	0x00000000
	.align		4
        /*000c*/ 	.word	0xfffffffe
	.align		4
        /*0010*/ 	.word	0x00000000
	.align		4
        /*0014*/ 	.word	0xfffffffd
	.align		4
        /*0018*/ 	.word	0x00000000
	.align		4
        /*001c*/ 	.word	0xfffffffc


//--------------------- .text._Z11copy_kernelPKfPfi --------------------------
	.section	.text._Z11copy_kernelPKfPfi,"ax",@progbits
	.align	128
        .global         _Z11copy_kernelPKfPfi
        .type           _Z11copy_kernelPKfPfi,@function
        .size           _Z11copy_kernelPKfPfi,(.L_x_1 - _Z11copy_kernelPKfPfi)
        .other          _Z11copy_kernelPKfPfi,@"STO_CUDA_ENTRY STV_DEFAULT"
_Z11copy_kernelPKfPfi:
.text._Z11copy_kernelPKfPfi:
[----:B------:R-:W-:Y:S01]  /*0000*/  LDC R1, c[0x0][0x37c] ;  /* 0x0000df00ff017b82 */ /* 0x000fe20000000800 */
[----:B------:R-:W0:Y:S07]  /*0010*/  S2R R0, SR_TID.X ;  /* 0x0000000000007919 */ /* 0x000e2e0000002100 */
[----:B------:R-:W0:Y:S01]  /*0020*/  S2UR UR4, SR_CTAID.X ;  /* 0x00000000000479c3 */ /* 0x000e220000002500 */
[----:B------:R-:W1:Y:S07]  /*0030*/  LDCU UR5, c[0x0][0x390] ;  /* 0x00007200ff0577ac */ /* 0x000e6e0008000800 */
[----:B------:R-:W0:Y:S02]  /*0040*/  LDC R7, c[0x0][0x360] ;  /* 0x0000d800ff077b82 */ /* 0x000e240000000800 */
[----:B0-----:R-:W-:-:S05]  /*0050*/  IMAD R7, R7, UR4, R0 ;  /* 0x0000000407077c24 */ /* 0x001fca000f8e0200 */
[----:B-1----:R-:W-:-:S13]  /*0060*/  ISETP.GE.AND P0, PT, R7, UR5, PT ;  /* 0x0000000507007c0c */ /* 0x002fda000bf06270 */
[----:B------:R-:W-:Y:S05]  /*0070*/  @P0 EXIT ;  /* 0x000000000000094d */ /* 0x000fea0003800000 */
[----:B------:R-:W0:Y:S01]  /*0080*/  LDC.64 R2, c[0x0][0x380] ;  /* 0x0000e000ff027b82 */ /* 0x000e220000000a00 */
[----:B------:R-:W1:Y:S07]  /*0090*/  LDCU.64 UR4, c[0x0][0x358] ;  /* 0x00006b00ff0477ac */ /* 0x000e6e0008000a00 */
[----:B------:R-:W2:Y:S01]  /*00a0*/  LDC.64 R4, c[0x0][0x388] ;  /* 0x0000e200ff047b82 */ /* 0x000ea20000000a00 */
[----:B0-----:R-:W-:-:S06]  /*00b0*/  IMAD.WIDE R2, R7, 0x4, R2 ;  /* 0x0000000407027825 */ /* 0x001fcc00078e0202 */
[----:B-1----:R-:W3:Y:S01]  /*00c0*/  LDG.E R3, desc[UR4][R2.64] ;  /* 0x0000000402037981 */ /* 0x002ee2000c1e1900 */
[----:B--2---:R-:W-:-:S05]  /*00d0*/  IMAD.WIDE R4, R7, 0x4, R4 ;  /* 0x0000000407047825 */ /* 0x004fca00078e0204 */
[----:B---3--:R-:W-:Y:S01]  /*00e0*/  STG.E desc[UR4][R4.64], R3 ;  /* 0x0000000304007986 */ /* 0x008fe2000c101904 */
[----:B------:R-:W-:Y:S05]  /*00f0*/  EXIT ;  /* 0x000000000000794d */ /* 0x000fea0003800000 */
.L_x_0:
[----:B------:R-:W-:-:S00]  /*0100*/  BRA `(.L_x_0) ;  /* 0xfffffffc00fc7947 */ /* 0x000fc0000383ffff */
[----:B------:R-:W-:-:S00]  /*0110*/  NOP ;  /* 0x0000000000007918 */ /* 0x000fc00000000000 */
        /* <DEDUP_REMOVED lines=14> */
.L_x_1:


//--------------------- .nv.shared.reserved.0     --------------------------
	.section	.nv.shared.reserved.0,"aw",@nobits
	.weak		__nv_reservedSMEM_offset_0_alias
	.size		__nv_reservedSMEM_offset_0_alias, 0, 64
	.other		__nv_reservedSMEM_offset_0_alias,@"STO_CUDA_RESERVED_SHARED STV_DEFAULT"
__nv_reservedSMEM_offset_0_alias:
	.zero		0
	.zero		64


//--------------------- .nv.constant0._Z11copy_kernelPKfPfi --------------------------
	.section	.nv.constant0._Z11copy_kernelPKfPfi,"a",@progbits
	.sectionflags	@""
	.align	4
.nv.constant0._Z11copy_kernelPKfPfi:
	.zero		916


//--------------------- SYMBOLS --------------------------

	.type		.nv.reservedSmem.offset0,@object
	.size		.nv.reservedSmem.offset0,0x4
